	.headerflags	@"EF_CUDA_TEXMODE_UNIFIED EF_CUDA_64BIT_ADDRESS EF_CUDA_ACCELERATORS EF_CUDA_SM90 EF_CUDA_VIRTUAL_SM(EF_CUDA_SM90)"
	.elftype	@"ET_EXEC"


//--------------------- .nv.info                  --------------------------
	.section	.nv.info,"",@"SHT_CUDA_INFO"
	.align	4


	//----- nvinfo : EIATTR_REGCOUNT
	.align		4
        /*0000*/ 	.byte	0x04, 0x2f
        /*0002*/ 	.short	(.L_3 - .L_2)
	.align		4
.L_2:
        /*0004*/ 	.word	index@(triton_poi_fused__native_batch_norm_legit_no_training_cat_relu_22)
        /*0008*/ 	.word	0x00000020


	//----- nvinfo : EIATTR_MIN_STACK_SIZE
	.align		4
.L_3:
        /*000c*/ 	.byte	0x04, 0x12
        /*000e*/ 	.short	(.L_5 - .L_4)
	.align		4
.L_4:
        /*0010*/ 	.word	index@(triton_poi_fused__native_batch_norm_legit_no_training_cat_relu_22)
        /*0014*/ 	.word	0x00000000


	//----- nvinfo : EIATTR_FRAME_SIZE
	.align		4
.L_5:
        /*0018*/ 	.byte	0x04, 0x11
        /*001a*/ 	.short	(.L_7 - .L_6)
	.align		4
.L_6:
        /*001c*/ 	.word	index@(triton_poi_fused__native_batch_norm_legit_no_training_cat_relu_22)
        /*0020*/ 	.word	0x00000000


	//----- nvinfo : EIATTR_MIN_STACK_SIZE
	.align		4
.L_7:
        /*0024*/ 	.byte	0x04, 0x12
        /*0026*/ 	.short	(.L_9 - .L_8)
	.align		4
.L_8:
        /*0028*/ 	.word	index@(triton_poi_fused__native_batch_norm_legit_no_training_cat_relu_22)
        /*002c*/ 	.word	0x00000000
.L_9:


//--------------------- .nv.info.triton_poi_fused__native_batch_norm_legit_no_training_cat_relu_22 --------------------------
	.section	.nv.info.triton_poi_fused__native_batch_norm_legit_no_training_cat_relu_22,"",@"SHT_CUDA_INFO"
	.sectionflags	@""
	.align	4


	//----- nvinfo : EIATTR_CUDA_API_VERSION
	.align		4
        /*0000*/ 	.byte	0x04, 0x37
        /*0002*/ 	.short	(.L_11 - .L_10)
.L_10:
        /*0004*/ 	.word	0x0000007c


	//----- nvinfo : EIATTR_KPARAM_INFO
	.align		4
.L_11:
        /*0008*/ 	.byte	0x04, 0x17
        /*000a*/ 	.short	(.L_13 - .L_12)
.L_12:
        /*000c*/ 	.word	0x00000000
        /*0010*/ 	.short	0x0008
        /*0012*/ 	.short	0x0040
        /*0014*/ 	.byte	0x00, 0xf0, 0x11, 0x00


	//----- nvinfo : EIATTR_KPARAM_INFO
	.align		4
.L_13:
        /*0018*/ 	.byte	0x04, 0x17
        /*001a*/ 	.short	(.L_15 - .L_14)
.L_14:
        /*001c*/ 	.word	0x00000000
        /*0020*/ 	.short	0x0007
        /*0022*/ 	.short	0x0038
        /*0024*/ 	.byte	0x00, 0xf4, 0x21, 0x00


	//----- nvinfo : EIATTR_KPARAM_INFO
	.align		4
.L_15:
        /*0028*/ 	.byte	0x04, 0x17
        /*002a*/ 	.short	(.L_17 - .L_16)
.L_16:
        /*002c*/ 	.word	0x00000000
        /*0030*/ 	.short	0x0006
        /*0032*/ 	.short	0x0030
        /*0034*/ 	.byte	0x00, 0xf4, 0x21, 0x00


	//----- nvinfo : EIATTR_KPARAM_INFO
	.align		4
.L_17:
        /*0038*/ 	.byte	0x04, 0x17
        /*003a*/ 	.short	(.L_19 - .L_18)
.L_18:
        /*003c*/ 	.word	0x00000000
        /*0040*/ 	.short	0x0005
        /*0042*/ 	.short	0x0028
        /*0044*/ 	.byte	0x00, 0xf4, 0x21, 0x00


	//----- nvinfo : EIATTR_KPARAM_INFO
	.align		4
.L_19:
        /*0048*/ 	.byte	0x04, 0x17
        /*004a*/ 	.short	(.L_21 - .L_20)
.L_20:
        /*004c*/ 	.word	0x00000000
        /*0050*/ 	.short	0x0004
        /*0052*/ 	.short	0x0020
        /*0054*/ 	.byte	0x00, 0xf4, 0x21, 0x00


	//----- nvinfo : EIATTR_KPARAM_INFO
	.align		4
.L_21:
        /*0058*/ 	.byte	0x04, 0x17
        /*005a*/ 	.short	(.L_23 - .L_22)
.L_22:
        /*005c*/ 	.word	0x00000000
        /*0060*/ 	.short	0x0003
        /*0062*/ 	.short	0x0018
        /*0064*/ 	.byte	0x00, 0xf4, 0x21, 0x00


	//----- nvinfo : EIATTR_KPARAM_INFO
	.align		4
.L_23:
        /*0068*/ 	.byte	0x04, 0x17
        /*006a*/ 	.short	(.L_25 - .L_24)
.L_24:
        /*006c*/ 	.word	0x00000000
        /*0070*/ 	.short	0x0002
        /*0072*/ 	.short	0x0010
        /*0074*/ 	.byte	0x00, 0xf4, 0x21, 0x00


	//----- nvinfo : EIATTR_KPARAM_INFO
	.align		4
.L_25:
        /*0078*/ 	.byte	0x04, 0x17
        /*007a*/ 	.short	(.L_27 - .L_26)
.L_26:
        /*007c*/ 	.word	0x00000000
        /*0080*/ 	.short	0x0001
        /*0082*/ 	.short	0x0008
        /*0084*/ 	.byte	0x00, 0xf4, 0x21, 0x00


	//----- nvinfo : EIATTR_KPARAM_INFO
	.align		4
.L_27:
        /*0088*/ 	.byte	0x04, 0x17
        /*008a*/ 	.short	(.L_29 - .L_28)
.L_28:
        /*008c*/ 	.word	0x00000000
        /*0090*/ 	.short	0x0000
        /*0092*/ 	.short	0x0000
        /*0094*/ 	.byte	0x00, 0xf4, 0x21, 0x00


	//----- nvinfo : EIATTR_SPARSE_MMA_MASK
	.align		4
.L_29:
        /*0098*/ 	.byte	0x03, 0x50
        /*009a*/ 	.short	0x0000


	//----- nvinfo : EIATTR_MAXREG_COUNT
	.align		4
        /*009c*/ 	.byte	0x03, 0x1b
        /*009e*/ 	.short	0x00ff


	//----- nvinfo : EIATTR_EXIT_INSTR_OFFSETS
	.align		4
        /*00a0*/ 	.byte	0x04, 0x1c
        /*00a2*/ 	.short	(.L_31 - .L_30)


	//   ....[0]....
.L_30:
        /*00a4*/ 	.word	0x00000b80


	//----- nvinfo : EIATTR_REQNTID
	.align		4
.L_31:
        /*00a8*/ 	.byte	0x04, 0x10
        /*00aa*/ 	.short	(.L_33 - .L_32)
.L_32:
        /*00ac*/ 	.word	0x00000080
        /*00b0*/ 	.word	0x00000001
        /*00b4*/ 	.word	0x00000001


	//----- nvinfo : EIATTR_CBANK_PARAM_SIZE
	.align		4
.L_33:
        /*00b8*/ 	.byte	0x03, 0x19
        /*00ba*/ 	.short	0x0044


	//----- nvinfo : EIATTR_PARAM_CBANK
	.align		4
        /*00bc*/ 	.byte	0x04, 0x0a
        /*00be*/ 	.short	(.L_35 - .L_34)
	.align		4
.L_34:
        /*00c0*/ 	.word	index@(.nv.constant0.triton_poi_fused__native_batch_norm_legit_no_training_cat_relu_22)
        /*00c4*/ 	.short	0x0210
        /*00c6*/ 	.short	0x0044


	//----- nvinfo : EIATTR_SW_WAR
	.align		4
.L_35:
        /*00c8*/ 	.byte	0x04, 0x36
        /*00ca*/ 	.short	(.L_37 - .L_36)
.L_36:
        /*00cc*/ 	.word	0x00000008
.L_37:


//--------------------- .nv.callgraph             --------------------------
	.section	.nv.callgraph,"",@"SHT_CUDA_CALLGRAPH"
	.align	4
	.sectionentsize	8
	.align		4
        /*0000*/ 	.word	0x00000000
	.align		4
        /*0004*/ 	.word	0xffffffff
	.align		4
        /*0008*/ 	.word	0x00000000
	.align		4
        /*000c*/ 	.word	0xfffffffe
	.align		4
        /*0010*/ 	.word	0x00000000
	.align		4
        /*0014*/ 	.word	0xfffffffd
	.align		4
        /*0018*/ 	.word	0x00000000
	.align		4
        /*001c*/ 	.word	0xfffffffc


//--------------------- .nv.constant4             --------------------------
	.section	.nv.constant4,"a",@progbits
	.align	8
	.align		8
.nv.constant4:
        /*0000*/ 	.dword	_$_str
	.align		8
        /*0008*/ 	.dword	_$_str_$_2


//--------------------- .text.triton_poi_fused__native_batch_norm_legit_no_training_cat_relu_22 --------------------------
	.section	.text.triton_poi_fused__native_batch_norm_legit_no_training_cat_relu_22,"ax",@progbits
	.align	128
        .global         triton_poi_fused__native_batch_norm_legit_no_training_cat_relu_22
        .type           triton_poi_fused__native_batch_norm_legit_no_training_cat_relu_22,@function
        .size           triton_poi_fused__native_batch_norm_legit_no_training_cat_relu_22,(.L_x_1 - triton_poi_fused__native_batch_norm_legit_no_training_cat_relu_22)
        .other          triton_poi_fused__native_batch_norm_legit_no_training_cat_relu_22,@"STO_CUDA_ENTRY STV_DEFAULT"
triton_poi_fused__native_batch_norm_legit_no_training_cat_relu_22:
.text.triton_poi_fused__native_batch_norm_legit_no_training_cat_relu_22:
[----:B------:R-:W-:Y:S01]  /*0000*/  LDC R1, c[0x0][0x28] ;  /* 0x00000a00ff017b82 */ /* 0x000fe20000000800 */
[----:B------:R-:W1:Y:S01]  /*0010*/  S2R R0, SR_TID.X ;  /* 0x0000000000007919 */ /* 0x000e620000002100 */
[----:B------:R-:W-:-:S06]  /*0020*/  IMAD.MOV.U32 R6, RZ, RZ, RZ ;  /* 0x000000ffff067224 */ /* 0x000fcc00078e00ff */
[----:B------:R-:W2:Y:S01]  /*0030*/  LDC.64 R2, c[0x0][0x228] ;  /* 0x00008a00ff027b82 */ /* 0x000ea20000000a00 */
[----:B------:R-:W-:Y:S01]  /*0040*/  IMAD.MOV.U32 R10, RZ, RZ, RZ ;  /* 0x000000ffff0a7224 */ /* 0x000fe200078e00ff */
[----:B------:R-:W3:Y:S01]  /*0050*/  S2R R25, SR_CTAID.X ;  /* 0x0000000000197919 */ /* 0x000ee20000002500 */
[----:B------:R-:W-:Y:S01]  /*0060*/  ULDC.64 UR4, c[0x0][0x208] ;  /* 0x0000820000047ab9 */ /* 0x000fe20000000a00 */
[----:B------:R-:W-:Y:S01]  /*0070*/  IMAD.MOV.U32 R24, RZ, RZ, RZ ;  /* 0x000000ffff187224 */ /* 0x000fe200078e00ff */
[----:B------:R-:W-:-:S03]  /*0080*/  ULDC.64 UR6, c[0x0][0x218] ;  /* 0x0000860000067ab9 */ /* 0x000fc60000000a00 */
[----:B------:R-:W4:Y:S08]  /*0090*/  LDC.64 R28, c[0x0][0x238] ;  /* 0x00008e00ff1c7b82 */ /* 0x000f300000000a00 */
[----:B------:R-:W5:Y:S01]  /*00a0*/  LDC.64 R16, c[0x0][0x210] ;  /* 0x00008400ff107b82 */ /* 0x000f620000000a00 */
[----:B-1----:R-:W-:Y:S01]  /*00b0*/  IMAD.SHL.U32 R0, R0, 0x4, RZ ;  /* 0x0000000400007824 */ /* 0x002fe200078e00ff */
[----:B---3--:R-:W-:-:S04]  /*00c0*/  SHF.R.S32.HI R9, RZ, 0x15, R25 ;  /* 0x00000015ff097819 */ /* 0x008fc80000011419 */
[----:B------:R-:W-:Y:S02]  /*00d0*/  LOP3.LUT R0, R0, 0x1fc, RZ, 0xc0, !PT ;  /* 0x000001fc00007812 */ /* 0x000fe400078ec0ff */
[----:B------:R-:W-:-:S03]  /*00e0*/  SGXT R9, R9, 0x1 ;  /* 0x000000010909781a */ /* 0x000fc60000000200 */
[----:B------:R-:W-:-:S04]  /*00f0*/  IMAD R25, R25, 0x400, R0 ;  /* 0x0000040019197824 */ /* 0x000fc800078e0200 */
[----:B------:R-:W-:Y:S01]  /*0100*/  VIADD R5, R25, 0x200 ;  /* 0x0000020019057836 */ /* 0x000fe20000000000 */
[----:B------:R-:W-:-:S04]  /*0110*/  LEA.HI R0, R9, R25, RZ, 0x6 ;  /* 0x0000001909007211 */ /* 0x000fc800078f30ff */
[----:B------:R-:W-:Y:S02]  /*0120*/  SHF.R.S32.HI R7, RZ, 0x6, R0 ;  /* 0x00000006ff077819 */ /* 0x000fe40000011400 */
[----:B------:R-:W-:-:S03]  /*0130*/  LEA.HI R9, R9, R5, RZ, 0x6 ;  /* 0x0000000509097211 */ /* 0x000fc600078f30ff */
[----:B------:R-:W-:Y:S01]  /*0140*/  IMAD.HI R6, R7, -0x77777777, R6 ;  /* 0x8888888907067827 */ /* 0x000fe200078e0206 */
[----:B------:R-:W-:-:S04]  /*0150*/  SHF.R.S32.HI R11, RZ, 0x6, R9 ;  /* 0x00000006ff0b7819 */ /* 0x000fc80000011409 */
[----:B------:R-:W-:Y:S01]  /*0160*/  SHF.R.U32.HI R9, RZ, 0x1f, R6 ;  /* 0x0000001fff097819 */ /* 0x000fe20000011606 */
[----:B------:R-:W-:-:S03]  /*0170*/  IMAD.HI R4, R11, -0x77777777, R10 ;  /* 0x888888890b047827 */ /* 0x000fc600078e020a */
[----:B------:R-:W-:Y:S02]  /*0180*/  LEA.HI.SX32 R6, R6, R9, 0x18 ;  /* 0x0000000906067211 */ /* 0x000fe400078fc2ff */
[----:B------:R-:W-:-:S03]  /*0190*/  SHF.R.U32.HI R9, RZ, 0x1f, R4 ;  /* 0x0000001fff097819 */ /* 0x000fc60000011604 */
[----:B------:R-:W-:Y:S01]  /*01a0*/  IMAD R7, R6, -0x1e0, R7 ;  /* 0xfffffe2006077824 */ /* 0x000fe200078e0207 */
[----:B------:R-:W-:-:S03]  /*01b0*/  LEA.HI.SX32 R23, R4, R9, 0x18 ;  /* 0x0000000904177211 */ /* 0x000fc600078fc2ff */
[----:B--2---:R-:W-:-:S04]  /*01c0*/  IMAD.WIDE R8, R7, 0x4, R2 ;  /* 0x0000000407087825 */ /* 0x004fc800078e0202 */
[----:B------:R-:W-:Y:S02]  /*01d0*/  IMAD R23, R23, -0x1e0, R11 ;  /* 0xfffffe2017177824 */ /* 0x000fe400078e020b */
[----:B------:R-:W2:Y:S02]  /*01e0*/  LDG.E.EL R8, desc[UR4][R8.64] ;  /* 0x0000000408087981 */ /* 0x000ea4000c2e1900 */
[----:B------:R-:W-:-:S06]  /*01f0*/  IMAD.WIDE R2, R23, 0x4, R2 ;  /* 0x0000000417027825 */ /* 0x000fcc00078e0202 */
[----:B------:R1:W3:Y:S01]  /*0200*/  LDG.E.EL R2, desc[UR4][R2.64] ;  /* 0x0000000402027981 */ /* 0x0002e2000c2e1900 */
[----:B------:R-:W-:Y:S01]  /*0210*/  IMAD.HI R27, R25, -0x77777777, R24 ;  /* 0x88888889191b7827 */ /* 0x000fe200078e0218 */
[----:B------:R-:W-:-:S03]  /*0220*/  LOP3.LUT R19, R0, 0xffffffc0, RZ, 0xc0, !PT ;  /* 0xffffffc000137812 */ /* 0x000fc600078ec0ff */
[----:B------:R-:W-:Y:S02]  /*0230*/  IMAD.MOV.U32 R4, RZ, RZ, RZ ;  /* 0x000000ffff047224 */ /* 0x000fe400078e00ff */
[----:B------:R-:W-:Y:S02]  /*0240*/  IMAD.IADD R19, R25, 0x1, -R19 ;  /* 0x0000000119137824 */ /* 0x000fe400078e0a13 */
[----:B------:R-:W-:Y:S01]  /*0250*/  IMAD.HI R10, R5, -0x77777777, R4 ;  /* 0x88888889050a7827 */ /* 0x000fe200078e0204 */
[----:B------:R-:W-:Y:S02]  /*0260*/  SHF.R.U32.HI R4, RZ, 0x1f, R27 ;  /* 0x0000001fff047819 */ /* 0x000fe4000001161b */
[----:B------:R-:W-:Y:S02]  /*0270*/  SHF.R.S32.HI R18, RZ, 0x1f, R19 ;  /* 0x0000001fff127819 */ /* 0x000fe40000011413 */
[----:B------:R-:W-:Y:S02]  /*0280*/  LEA.HI.SX32 R27, R27, R4, 0x12 ;  /* 0x000000041b1b7211 */ /* 0x000fe400078f92ff */
[----:B-1----:R-:W-:-:S03]  /*0290*/  SHF.R.U32.HI R3, RZ, 0x1f, R10 ;  /* 0x0000001fff037819 */ /* 0x002fc6000001160a */
[----:B------:R-:W-:Y:S01]  /*02a0*/  IMAD.SHL.U32 R0, R27, 0x800, RZ ;  /* 0x000008001b007824 */ /* 0x000fe200078e00ff */
[----:B------:R-:W-:-:S04]  /*02b0*/  LEA.HI.SX32 R4, R10, R3, 0x12 ;  /* 0x000000030a047211 */ /* 0x000fc800078f92ff */
[----:B------:R-:W-:Y:S01]  /*02c0*/  SHF.R.S32.HI R10, RZ, 0x1f, R0 ;  /* 0x0000001fff0a7819 */ /* 0x000fe20000011400 */
[----:B------:R-:W-:-:S04]  /*02d0*/  IMAD R13, R4, -0x7800, R5 ;  /* 0xffff8800040d7824 */ /* 0x000fc800078e0205 */
[----:B------:R-:W-:Y:S02]  /*02e0*/  IMAD R13, R4, 0x7000, R13 ;  /* 0x00007000040d7824 */ /* 0x000fe400078e020d */
[----:B--2---:R-:W-:Y:S01]  /*02f0*/  FADD R11, R8, 9.9999997473787516356e-06 ;  /* 0x3727c5ac080b7421 */ /* 0x004fe20000000000 */
[----:B------:R-:W-:-:S03]  /*0300*/  IMAD.SHL.U32 R8, R7, 0x40, RZ ;  /* 0x0000004007087824 */ /* 0x000fc600078e00ff */
[----:B------:R1:W2:Y:S02]  /*0310*/  MUFU.SQRT R21, R11 ;  /* 0x0000000b00157308 */ /* 0x0002a40000002000 */
[----:B------:R-:W-:Y:S01]  /*0320*/  IADD3 R0, P4, P5, R8, R19, R0 ;  /* 0x0000001308007210 */ /* 0x000fe20007d9e000 */
[----:B---3--:R-:W-:Y:S01]  /*0330*/  FADD R6, R2, 9.9999997473787516356e-06 ;  /* 0x3727c5ac02067421 */ /* 0x008fe20000000000 */
[----:B------:R-:W-:Y:S01]  /*0340*/  SHF.R.S32.HI R9, RZ, 0x1f, R8 ;  /* 0x0000001fff097819 */ /* 0x000fe20000011408 */
[----:B------:R-:W3:Y:S01]  /*0350*/  LDC.64 R2, c[0x0][0x220] ;  /* 0x00008800ff027b82 */ /* 0x000ee20000000a00 */
[----:B------:R-:W-:Y:S02]  /*0360*/  IMAD.SHL.U32 R8, R4, 0x800, RZ ;  /* 0x0000080004087824 */ /* 0x000fe400078e00ff */
[----:B------:R-:W-:Y:S01]  /*0370*/  IADD3.X R5, R9, R18, R10, P4, P5 ;  /* 0x0000001209057210 */ /* 0x000fe200027ea40a */
[----:B------:R-:W4:Y:S01]  /*0380*/  MUFU.SQRT R6, R6 ;  /* 0x0000000600067308 */ /* 0x000f220000002000 */
[----:B------:R-:W-:-:S02]  /*0390*/  IMAD.MOV.U32 R9, RZ, RZ, 0x3e800000 ;  /* 0x3e800000ff097424 */ /* 0x000fc400078e00ff */
[----:B------:R-:W-:Y:S01]  /*03a0*/  IMAD.SHL.U32 R4, R23, 0x40, RZ ;  /* 0x0000004017047824 */ /* 0x000fe200078e00ff */
[----:B-1----:R-:W1:Y:S01]  /*03b0*/  LDC.64 R10, c[0x0][0x230] ;  /* 0x00008c00ff0a7b82 */ /* 0x002e620000000a00 */
[C---:B--2---:R-:W-:Y:S02]  /*03c0*/  FSETP.GT.AND P2, PT, R21.reuse, 8.50705917302346158658e+37, PT ;  /* 0x7e8000001500780b */ /* 0x044fe40003f44000 */
[----:B------:R-:W-:Y:S02]  /*03d0*/  FSETP.GEU.AND P0, PT, R21, 1.175494350822287508e-38, PT ;  /* 0x008000001500780b */ /* 0x000fe40003f0e000 */
[----:B------:R-:W-:Y:S02]  /*03e0*/  FSEL R12, R9, 1, P2 ;  /* 0x3f800000090c7808 */ /* 0x000fe40001000000 */
[--C-:B------:R-:W-:Y:S02]  /*03f0*/  IADD3 R19, P4, P5, R4, R19, R8.reuse ;  /* 0x0000001304137210 */ /* 0x100fe40007d9e008 */
[----:B------:R-:W-:-:S02]  /*0400*/  SHF.R.S32.HI R8, RZ, 0x1f, R8 ;  /* 0x0000001fff087819 */ /* 0x000fc40000011408 */
[C---:B0---4-:R-:W-:Y:S02]  /*0410*/  FSETP.GT.AND P3, PT, R6.reuse, 8.50705917302346158658e+37, PT ;  /* 0x7e8000000600780b */ /* 0x051fe40003f64000 */
[----:B------:R-:W-:Y:S01]  /*0420*/  FSETP.GEU.AND P1, PT, R6, 1.175494350822287508e-38, PT ;  /* 0x008000000600780b */ /* 0x000fe20003f2e000 */
[----:B------:R-:W-:Y:S01]  /*0430*/  @P2 FMUL R21, R21, 0.25 ;  /* 0x3e80000015152820 */ /* 0x000fe20000400000 */
[----:B------:R-:W-:Y:S01]  /*0440*/  FSEL R9, R9, 1, P3 ;  /* 0x3f80000009097808 */ /* 0x000fe20001800000 */
[----:B------:R-:W-:Y:S01]  /*0450*/  @!P0 FMUL R12, R12, 16777216 ;  /* 0x4b8000000c0c8820 */ /* 0x000fe20000400000 */
[----:B------:R-:W-:Y:S01]  /*0460*/  SHF.R.S32.HI R15, RZ, 0x1f, R4 ;  /* 0x0000001fff0f7819 */ /* 0x000fe20000011404 */
[----:B------:R-:W-:Y:S01]  /*0470*/  @!P0 FMUL R21, R21, 16777216 ;  /* 0x4b80000015158820 */ /* 0x000fe20000400000 */
[----:B------:R-:W-:Y:S02]  /*0480*/  LEA R14, P2, R0, UR6, 0x2 ;  /* 0x00000006000e7c11 */ /* 0x000fe4000f8410ff */
[----:B------:R-:W-:-:S02]  /*0490*/  IADD3.X R18, R15, R18, R8, P4, P5 ;  /* 0x000000120f127210 */ /* 0x000fc400027ea408 */
[----:B------:R-:W-:Y:S01]  /*04a0*/  LEA.HI.X R15, R0, UR7, R5, 0x2, P2 ;  /* 0x00000007000f7c11 */ /* 0x000fe200090f1405 */
[----:B------:R-:W-:Y:S01]  /*04b0*/  @P3 FMUL R6, R6, 0.25 ;  /* 0x3e80000006063820 */ /* 0x000fe20000400000 */
[----:B------:R-:W0:Y:S01]  /*04c0*/  MUFU.RCP R21, R21 ;  /* 0x0000001500157308 */ /* 0x000e220000001000 */
[----:B------:R-:W-:Y:S01]  /*04d0*/  @!P1 FMUL R9, R9, 16777216 ;  /* 0x4b80000009099820 */ /* 0x000fe20000400000 */
[----:B---3--:R-:W-:-:S04]  /*04e0*/  IMAD.WIDE R4, R7, 0x4, R2 ;  /* 0x0000000407047825 */ /* 0x008fc800078e0202 */
[----:B------:R-:W-:Y:S01]  /*04f0*/  @!P1 FMUL R6, R6, 16777216 ;  /* 0x4b80000006069820 */ /* 0x000fe20000400000 */
[----:B------:R-:W-:Y:S01]  /*0500*/  IMAD.WIDE R2, R23, 0x4, R2 ;  /* 0x0000000417027825 */ /* 0x000fe200078e0202 */
[C---:B------:R-:W-:Y:S01]  /*0510*/  ISETP.GT.AND P0, PT, R7.reuse, 0x1bf, PT ;  /* 0x000001bf0700780c */ /* 0x040fe20003f04270 */
[----:B------:R-:W2:Y:S03]  /*0520*/  LDG.E.EL R24, desc[UR4][R4.64] ;  /* 0x0000000404187981 */ /* 0x000ea6000c2e1900 */
[----:B------:R-:W3:Y:S01]  /*0530*/  MUFU.RCP R6, R6 ;  /* 0x0000000600067308 */ /* 0x000ee20000001000 */
[----:B------:R-:W-:Y:S01]  /*0540*/  ISETP.GE.AND P3, PT, R7, 0x1c0, PT ;  /* 0x000001c00700780c */ /* 0x000fe20003f66270 */
[----:B------:R-:W4:Y:S01]  /*0550*/  LDG.E.EL R2, desc[UR4][R2.64] ;  /* 0x0000000402027981 */ /* 0x000f22000c2e1900 */
[----:B0-----:R-:W-:Y:S01]  /*0560*/  FMUL R21, R21, R12 ;  /* 0x0000000c15157220 */ /* 0x001fe20000400000 */
[----:B------:R-:W-:-:S02]  /*0570*/  IMAD R12, R27, -0x7800, R25 ;  /* 0xffff88001b0c7824 */ /* 0x000fc400078e0219 */
[----:B---3--:R-:W-:Y:S01]  /*0580*/  FMUL R0, R6, R9 ;  /* 0x0000000906007220 */ /* 0x008fe20000400000 */
[----:B-1----:R-:W-:-:S04]  /*0590*/  IMAD.WIDE R8, R7, 0x4, R10 ;  /* 0x0000000407087825 */ /* 0x002fc800078e020a */
[----:B------:R-:W-:Y:S01]  /*05a0*/  IMAD.WIDE R10, R23, 0x4, R10 ;  /* 0x00000004170a7825 */ /* 0x000fe200078e020a */
[----:B------:R0:W3:Y:S03]  /*05b0*/  LDG.E.EL R3, desc[UR4][R8.64] ;  /* 0x0000000408037981 */ /* 0x0000e6000c2e1900 */
[----:B------:R-:W-:Y:S01]  /*05c0*/  IMAD R27, R27, 0x7000, R12 ;  /* 0x000070001b1b7824 */ /* 0x000fe200078e020c */
[----:B------:R1:W2:Y:S01]  /*05d0*/  LDG.E.EL R20, desc[UR4][R10.64] ;  /* 0x000000040a147981 */ /* 0x0002a2000c2e1900 */
[----:B0-----:R-:W-:Y:S01]  /*05e0*/  IMAD.WIDE R8, R7, 0x4, R28 ;  /* 0x0000000407087825 */ /* 0x001fe200078e021c */
[----:B------:R-:W-:Y:S02]  /*05f0*/  CS2R R4, SRZ ;  /* 0x0000000000047805 */ /* 0x000fe4000001ff00 */
[----:B------:R-:W-:Y:S02]  /*0600*/  CS2R R6, SRZ ;  /* 0x0000000000067805 */ /* 0x000fe4000001ff00 */
[----:B-1----:R-:W-:Y:S01]  /*0610*/  CS2R R10, SRZ ;  /* 0x00000000000a7805 */ /* 0x002fe2000001ff00 */
[----:B------:R0:W3:Y:S01]  /*0620*/  LDG.E.EL R22, desc[UR4][R8.64] ;  /* 0x0000000408167981 */ /* 0x0000e2000c2e1900 */
[----:B-----5:R-:W-:Y:S01]  /*0630*/  IMAD.WIDE R26, R27, 0x4, R16 ;  /* 0x000000041b1a7825 */ /* 0x020fe200078e0210 */
[----:B------:R-:W-:-:S02]  /*0640*/  ISETP.GE.AND P2, PT, R23, 0x1c0, PT ;  /* 0x000001c01700780c */ /* 0x000fc40003f46270 */
[----:B------:R1:W5:Y:S01]  /*0650*/  @P0 LDG.E.128 R4, desc[UR4][R14.64+-0x1c000] ;  /* 0xfe4000040e040981 */ /* 0x000362000c1e1d00 */
[----:B0-----:R-:W-:Y:S01]  /*0660*/  CS2R R8, SRZ ;  /* 0x0000000000087805 */ /* 0x001fe2000001ff00 */
[----:B------:R-:W-:-:S05]  /*0670*/  IMAD.WIDE R16, R13, 0x4, R16 ;  /* 0x000000040d107825 */ /* 0x000fca00078e0210 */
[----:B------:R0:W2:Y:S01]  /*0680*/  @!P3 LDG.E.128 R8, desc[UR4][R26.64] ;  /* 0x000000041a08b981 */ /* 0x0000a2000c1e1d00 */
[----:B------:R-:W-:Y:S02]  /*0690*/  ISETP.GT.AND P1, PT, R23, 0x1bf, PT ;  /* 0x000001bf1700780c */ /* 0x000fe40003f24270 */
[----:B------:R-:W-:Y:S02]  /*06a0*/  CS2R R12, SRZ ;  /* 0x00000000000c7805 */ /* 0x000fe4000001ff00 */
[----:B-1----:R-:W-:-:S06]  /*06b0*/  CS2R R14, SRZ ;  /* 0x00000000000e7805 */ /* 0x002fcc000001ff00 */
[----:B------:R1:W3:Y:S01]  /*06c0*/  @!P2 LDG.E.128 R12, desc[UR4][R16.64] ;  /* 0x00000004100ca981 */ /* 0x0002e2000c1e1d00 */
[----:B0-----:R-:W-:-:S04]  /*06d0*/  LEA R26, P4, R19, UR6, 0x2 ;  /* 0x00000006131a7c11 */ /* 0x001fc8000f8810ff */
[----:B------:R-:W-:Y:S02]  /*06e0*/  LEA.HI.X R27, R19, UR7, R18, 0x2, P4 ;  /* 0x00000007131b7c11 */ /* 0x000fe4000a0f1412 */
[----:B------:R-:W-:Y:S02]  /*06f0*/  CS2R R18, SRZ ;  /* 0x0000000000127805 */ /* 0x000fe4000001ff00 */
[----:B-1----:R-:W-:-:S06]  /*0700*/  CS2R R16, SRZ ;  /* 0x0000000000107805 */ /* 0x002fcc000001ff00 */
[----:B------:R0:W4:Y:S01]  /*0710*/  @P1 LDG.E.128 R16, desc[UR4][R26.64+-0x1c000] ;  /* 0xfe4000041a101981 */ /* 0x000122000c1e1d00 */
[----:B------:R-:W-:-:S05]  /*0720*/  IMAD.WIDE R28, R23, 0x4, R28 ;  /* 0x00000004171c7825 */ /* 0x000fca00078e021c */
[----:B------:R1:W4:Y:S01]  /*0730*/  LDG.E.EL R23, desc[UR4][R28.64] ;  /* 0x000000041c177981 */ /* 0x000322000c2e1900 */
[----:B-----5:R-:W-:Y:S02]  /*0740*/  SEL R4, R4, RZ, P0 ;  /* 0x000000ff04047207 */ /* 0x020fe40000000000 */
[----:B------:R-:W-:Y:S02]  /*0750*/  SEL R6, R6, RZ, P0 ;  /* 0x000000ff06067207 */ /* 0x000fe40000000000 */
[----:B0-----:R-:W-:Y:S02]  /*0760*/  SEL R26, R7, RZ, P0 ;  /* 0x000000ff071a7207 */ /* 0x001fe40000000000 */
[----:B--2---:R-:W-:-:S04]  /*0770*/  SEL R8, R8, RZ, !P3 ;  /* 0x000000ff08087207 */ /* 0x004fc80005800000 */
[----:B------:R-:W-:Y:S02]  /*0780*/  SEL R4, R8, R4, !P3 ;  /* 0x0000000408047207 */ /* 0x000fe40005800000 */
[----:B------:R-:W-:Y:S02]  /*0790*/  SEL R8, R9, RZ, !P3 ;  /* 0x000000ff09087207 */ /* 0x000fe40005800000 */
[----:B------:R-:W-:Y:S02]  /*07a0*/  SEL R9, R10, RZ, !P3 ;  /* 0x000000ff0a097207 */ /* 0x000fe40005800000 */
[----:B------:R-:W-:Y:S02]  /*07b0*/  SEL R5, R5, RZ, P0 ;  /* 0x000000ff05057207 */ /* 0x000fe40000000000 */
[----:B------:R-:W-:Y:S02]  /*07c0*/  SEL R7, R11, RZ, !P3 ;  /* 0x000000ff0b077207 */ /* 0x000fe40005800000 */
[----:B------:R-:W-:-:S02]  /*07d0*/  SEL R6, R9, R6, !P3 ;  /* 0x0000000609067207 */ /* 0x000fc40005800000 */
[----:B------:R-:W-:Y:S02]  /*07e0*/  SEL R5, R8, R5, !P3 ;  /* 0x0000000508057207 */ /* 0x000fe40005800000 */
[----:B------:R-:W-:Y:S01]  /*07f0*/  SEL R7, R7, R26, !P3 ;  /* 0x0000001a07077207 */ /* 0x000fe20005800000 */
[----:B------:R-:W-:Y:S01]  /*0800*/  FADD R8, -R24, R6 ;  /* 0x0000000618087221 */ /* 0x000fe20000000100 */
[----:B---3--:R-:W-:Y:S01]  /*0810*/  SEL R12, R12, RZ, !P2 ;  /* 0x000000ff0c0c7207 */ /* 0x008fe20005000000 */
[C---:B------:R-:W-:Y:S01]  /*0820*/  FADD R10, -R24.reuse, R5 ;  /* 0x00000005180a7221 */ /* 0x040fe20000000100 */
[----:B------:R-:W-:Y:S01]  /*0830*/  SEL R13, R13, RZ, !P2 ;  /* 0x000000ff0d0d7207 */ /* 0x000fe20005000000 */
[C---:B------:R-:W-:Y:S01]  /*0840*/  FADD R26, -R24.reuse, R7 ;  /* 0x00000007181a7221 */ /* 0x040fe20000000100 */
[----:B------:R-:W-:Y:S01]  /*0850*/  FADD R24, -R24, R4 ;  /* 0x0000000418187221 */ /* 0x000fe20000000100 */
[----:B----4-:R-:W-:Y:S01]  /*0860*/  @P2 SEL R12, R16, RZ, P1 ;  /* 0x000000ff100c2207 */ /* 0x010fe20000800000 */
[----:B------:R-:W-:Y:S01]  /*0870*/  FMUL R11, R21, R8 ;  /* 0x00000008150b7220 */ /* 0x000fe20000400000 */
[----:B------:R-:W-:Y:S01]  /*0880*/  @P2 SEL R13, R17, RZ, P1 ;  /* 0x000000ff110d2207 */ /* 0x000fe20000800000 */
[----:B------:R-:W0:Y:S01]  /*0890*/  LDC.64 R8, c[0x0][0x248] ;  /* 0x00009200ff087b82 */ /* 0x000e220000000a00 */
[C---:B------:R-:W-:Y:S01]  /*08a0*/  FMUL R10, R21.reuse, R10 ;  /* 0x0000000a150a7220 */ /* 0x040fe20000400000 */
[C---:B------:R-:W-:Y:S01]  /*08b0*/  FMUL R27, R21.reuse, R26 ;  /* 0x0000001a151b7220 */ /* 0x040fe20000400000 */
[----:B------:R-:W-:Y:S01]  /*08c0*/  SEL R14, R14, RZ, !P2 ;  /* 0x000000ff0e0e7207 */ /* 0x000fe20005000000 */
[----:B------:R-:W-:Y:S01]  /*08d0*/  FMUL R21, R21, R24 ;  /* 0x0000001815157220 */ /* 0x000fe20000400000 */
[----:B------:R-:W-:-:S03]  /*08e0*/  SEL R15, R15, RZ, !P2 ;  /* 0x000000ff0f0f7207 */ /* 0x000fc60005000000 */
[----:B------:R-:W2:Y:S01]  /*08f0*/  LDC.64 R16, c[0x0][0x240] ;  /* 0x00009000ff107b82 */ /* 0x000ea20000000a00 */
[----:B------:R-:W-:Y:S02]  /*0900*/  @P2 SEL R14, R18, RZ, P1 ;  /* 0x000000ff120e2207 */ /* 0x000fe40000800000 */
[----:B------:R-:W-:Y:S01]  /*0910*/  @P2 SEL R15, R19, RZ, P1 ;  /* 0x000000ff130f2207 */ /* 0x000fe20000800000 */
[C-C-:B------:R-:W-:Y:S01]  /*0920*/  FFMA R10, R3.reuse, R10, R22.reuse ;  /* 0x0000000a030a7223 */ /* 0x140fe20000000016 */
[C-C-:B------:R-:W-:Y:S01]  /*0930*/  FFMA R21, R3.reuse, R21, R22.reuse ;  /* 0x0000001503157223 */ /* 0x140fe20000000016 */
[C-C-:B------:R-:W-:Y:S01]  /*0940*/  FFMA R11, R3.reuse, R11, R22.reuse ;  /* 0x0000000b030b7223 */ /* 0x140fe20000000016 */
[----:B------:R-:W-:Y:S01]  /*0950*/  FFMA R27, R3, R27, R22 ;  /* 0x0000001b031b7223 */ /* 0x000fe20000000016 */
[C---:B------:R-:W-:Y:S01]  /*0960*/  FADD R19, -R2.reuse, R13 ;  /* 0x0000000d02137221 */ /* 0x040fe20000000100 */
[C---:B------:R-:W-:Y:S01]  /*0970*/  FADD R3, -R2.reuse, R12 ;  /* 0x0000000c02037221 */ /* 0x040fe20000000100 */
[C---:B-1----:R-:W-:Y:S01]  /*0980*/  FADD R29, -R2.reuse, R14 ;  /* 0x0000000e021d7221 */ /* 0x042fe20000000100 */
[----:B------:R-:W-:Y:S01]  /*0990*/  FADD R2, -R2, R15 ;  /* 0x0000000f02027221 */ /* 0x000fe20000000100 */
[C---:B------:R-:W-:Y:S01]  /*09a0*/  FMUL R19, R0.reuse, R19 ;  /* 0x0000001300137220 */ /* 0x040fe20000400000 */
[C---:B------:R-:W-:Y:S01]  /*09b0*/  FMUL R18, R0.reuse, R3 ;  /* 0x0000000300127220 */ /* 0x040fe20000400000 */
[C---:B------:R-:W-:Y:S01]  /*09c0*/  FMUL R24, R0.reuse, R29 ;  /* 0x0000001d00187220 */ /* 0x040fe20000400000 */
[----:B------:R-:W-:Y:S01]  /*09d0*/  FMUL R2, R0, R2 ;  /* 0x0000000200027220 */ /* 0x000fe20000400000 */
[C-C-:B------:R-:W-:Y:S01]  /*09e0*/  FFMA R22, R20.reuse, R19, R23.reuse ;  /* 0x0000001314167223 */ /* 0x140fe20000000017 */
[C-C-:B------:R-:W-:Y:S01]  /*09f0*/  FFMA R0, R20.reuse, R18, R23.reuse ;  /* 0x0000001214007223 */ /* 0x140fe20000000017 */
[C-C-:B------:R-:W-:Y:S01]  /*0a00*/  FFMA R24, R20.reuse, R24, R23.reuse ;  /* 0x0000001814187223 */ /* 0x140fe20000000017 */
[----:B------:R-:W-:Y:S01]  /*0a10*/  FFMA R20, R20, R2, R23 ;  /* 0x0000000214147223 */ /* 0x000fe20000000017 */
[----:B------:R-:W-:-:S02]  /*0a20*/  FSETP.GEU.AND P6, PT, R27, RZ, PT ;  /* 0x000000ff1b00720b */ /* 0x000fc40003fce000 */
[----:B------:R-:W-:Y:S02]  /*0a30*/  FSETP.GEU.AND P0, PT, R11, RZ, PT ;  /* 0x000000ff0b00720b */ /* 0x000fe40003f0e000 */
[----:B------:R-:W-:Y:S02]  /*0a40*/  FSETP.GEU.AND P1, PT, R10, RZ, PT ;  /* 0x000000ff0a00720b */ /* 0x000fe40003f2e000 */
[----:B------:R-:W-:Y:S02]  /*0a50*/  SEL R19, R27, RZ, P6 ;  /* 0x000000ff1b137207 */ /* 0x000fe40003000000 */
[----:B------:R-:W-:Y:S02]  /*0a60*/  FSETP.GEU.AND P2, PT, R21, RZ, PT ;  /* 0x000000ff1500720b */ /* 0x000fe40003f4e000 */
[----:B------:R-:W-:Y:S02]  /*0a70*/  FSETP.GEU.AND P3, PT, R20, RZ, PT ;  /* 0x000000ff1400720b */ /* 0x000fe40003f6e000 */
[----:B------:R-:W-:-:S02]  /*0a80*/  FSETP.GEU.AND P4, PT, R24, RZ, PT ;  /* 0x000000ff1800720b */ /* 0x000fc40003f8e000 */
[----:B------:R-:W-:Y:S02]  /*0a90*/  FSETP.GEU.AND P5, PT, R22, RZ, PT ;  /* 0x000000ff1600720b */ /* 0x000fe40003fae000 */
[----:B------:R-:W-:Y:S01]  /*0aa0*/  FSETP.GEU.AND P6, PT, R0, RZ, PT ;  /* 0x000000ff0000720b */ /* 0x000fe20003fce000 */
[----:B--2---:R-:W-:Y:S01]  /*0ab0*/  IMAD.WIDE R2, R25, 0x4, R16 ;  /* 0x0000000419027825 */ /* 0x004fe200078e0210 */
[----:B------:R-:W-:Y:S02]  /*0ac0*/  SEL R18, R11, RZ, P0 ;  /* 0x000000ff0b127207 */ /* 0x000fe40000000000 */
[----:B------:R-:W-:Y:S01]  /*0ad0*/  SEL R17, R10, RZ, P1 ;  /* 0x000000ff0a117207 */ /* 0x000fe20000800000 */
[----:B0-----:R-:W-:Y:S01]  /*0ae0*/  IMAD.WIDE R28, R25, 0x4, R8 ;  /* 0x00000004191c7825 */ /* 0x001fe200078e0208 */
[----:B------:R-:W-:Y:S02]  /*0af0*/  SEL R16, R21, RZ, P2 ;  /* 0x000000ff15107207 */ /* 0x000fe40001000000 */
[----:B------:R-:W-:-:S02]  /*0b00*/  SEL R11, R20, RZ, P3 ;  /* 0x000000ff140b7207 */ /* 0x000fc40001800000 */
[----:B------:R-:W-:Y:S02]  /*0b10*/  SEL R10, R24, RZ, P4 ;  /* 0x000000ff180a7207 */ /* 0x000fe40002000000 */
[----:B------:R-:W-:Y:S02]  /*0b20*/  SEL R9, R22, RZ, P5 ;  /* 0x000000ff16097207 */ /* 0x000fe40002800000 */
[----:B------:R-:W-:Y:S01]  /*0b30*/  SEL R8, R0, RZ, P6 ;  /* 0x000000ff00087207 */ /* 0x000fe20003000000 */
[----:B------:R-:W-:Y:S04]  /*0b40*/  STG.E.128 desc[UR4][R2.64], R4 ;  /* 0x0000000402007986 */ /* 0x000fe8000c101d04 */
[----:B------:R-:W-:Y:S04]  /*0b50*/  STG.E.128 desc[UR4][R2.64+0x800], R12 ;  /* 0x0008000c02007986 */ /* 0x000fe8000c101d04 */
[----:B------:R-:W-:Y:S04]  /*0b60*/  STG.E.128 desc[UR4][R28.64], R16 ;  /* 0x000000101c007986 */ /* 0x000fe8000c101d04 */
[----:B------:R-:W-:Y:S01]  /*0b70*/  STG.E.128 desc[UR4][R28.64+0x800], R8 ;  /* 0x000800081c007986 */ /* 0x000fe2000c101d04 */
[----:B------:R-:W-:Y:S05]  /*0b80*/  EXIT ;  /* 0x000000000000794d */ /* 0x000fea0003800000 */
.L_x_0:
[----:B------:R-:W-:-:S00]  /*0b90*/  BRA `(.L_x_0) ;  /* 0xfffffffc00fc7947 */ /* 0x000fc0000383ffff */
[----:B------:R-:W-:-:S00]  /*0ba0*/  NOP ;  /* 0x0000000000007918 */ /* 0x000fc00000000000 */
        /* <DEDUP_REMOVED lines=13> */
.L_x_1:


//--------------------- .nv.global.init           --------------------------
	.section	.nv.global.init,"aw",@progbits
.nv.global.init:
	.type		_$_str,@object
	.size		_$_str,(_$_str_$_2 - _$_str)
_$_str:
        /*0000*/ 	.byte	0x5f, 0x5f, 0x43, 0x55, 0x44, 0x41, 0x5f, 0x46, 0x54, 0x5a, 0x00
	.type		_$_str_$_2,@object
	.size		_$_str_$_2,(.L_1 - _$_str_$_2)
_$_str_$_2:
        /*000b*/ 	.byte	0x5f, 0x5f, 0x43, 0x55, 0x44, 0x41, 0x5f, 0x50, 0x52, 0x45, 0x43, 0x5f, 0x53, 0x51, 0x52, 0x54
        /*001b*/ 	.byte	0x00
.L_1:


//--------------------- .nv.constant0.triton_poi_fused__native_batch_norm_legit_no_training_cat_relu_22 --------------------------
	.section	.nv.constant0.triton_poi_fused__native_batch_norm_legit_no_training_cat_relu_22,"a",@progbits
	.sectionflags	@""
	.align	4
.nv.constant0.triton_poi_fused__native_batch_norm_legit_no_training_cat_relu_22:
	.zero		596
